//
// Generated by NVIDIA NVVM Compiler
//
// Compiler Build ID: CL-36424714
// Cuda compilation tools, release 13.0, V13.0.88
// Based on NVVM 20.0.0
//

.version 9.0
.target sm_100
.address_size 64

	// .globl	_Z24embedding_forward_kernelPKfPKiPfii

.visible .entry _Z24embedding_forward_kernelPKfPKiPfii(
	.param .u64 .ptr .align 1 _Z24embedding_forward_kernelPKfPKiPfii_param_0,
	.param .u64 .ptr .align 1 _Z24embedding_forward_kernelPKfPKiPfii_param_1,
	.param .u64 .ptr .align 1 _Z24embedding_forward_kernelPKfPKiPfii_param_2,
	.param .u32 _Z24embedding_forward_kernelPKfPKiPfii_param_3,
	.param .u32 _Z24embedding_forward_kernelPKfPKiPfii_param_4
)
{
	.reg .pred 	%p<4>;
	.reg .b32 	%r<16>;
	.reg .b32 	%f<2>;
	.reg .b64 	%rd<13>;

	ld.param.u64 	%rd1, [_Z24embedding_forward_kernelPKfPKiPfii_param_0];
	ld.param.u64 	%rd2, [_Z24embedding_forward_kernelPKfPKiPfii_param_1];
	ld.param.u64 	%rd3, [_Z24embedding_forward_kernelPKfPKiPfii_param_2];
	ld.param.u32 	%r4, [_Z24embedding_forward_kernelPKfPKiPfii_param_3];
	ld.param.u32 	%r5, [_Z24embedding_forward_kernelPKfPKiPfii_param_4];
	mov.u32 	%r6, %ctaid.x;
	mov.u32 	%r7, %ntid.x;
	mov.u32 	%r8, %tid.x;
	mad.lo.s32 	%r1, %r6, %r7, %r8;
	mov.u32 	%r9, %ctaid.y;
	mov.u32 	%r10, %ntid.y;
	mov.u32 	%r11, %tid.y;
	mad.lo.s32 	%r12, %r9, %r10, %r11;
	setp.ge.s32 	%p1, %r1, %r4;
	setp.ge.s32 	%p2, %r12, %r5;
	or.pred  	%p3, %p1, %p2;
	@%p3 bra 	$L__BB0_2;
	cvta.to.global.u64 	%rd4, %rd2;
	cvta.to.global.u64 	%rd5, %rd1;
	cvta.to.global.u64 	%rd6, %rd3;
	mul.wide.s32 	%rd7, %r1, 4;
	add.s64 	%rd8, %rd4, %rd7;
	ld.global.nc.u32 	%r13, [%rd8];
	mad.lo.s32 	%r14, %r13, %r5, %r12;
	mul.wide.s32 	%rd9, %r14, 4;
	add.s64 	%rd10, %rd5, %rd9;
	ld.global.nc.f32 	%f1, [%rd10];
	mad.lo.s32 	%r15, %r5, %r1, %r12;
	mul.wide.s32 	%rd11, %r15, 4;
	add.s64 	%rd12, %rd6, %rd11;
	st.global.f32 	[%rd12], %f1;
$L__BB0_2:
	ret;

}


// ===== COMPILED SASS (sm_100) =====

	.target	sm_100

	.elftype	@"ET_EXEC"


//--------------------- .note.nv.tkinfo           --------------------------
	.section	.note.nv.tkinfo,"",@"SHT_NOTE"
	.sectionflags	@"SHF_NOTE_NV_TKINFO"
	.tkinfo
        /*0018*/ 	.word	0x00000002
        /*0030*/ 	.string	""
        /*0030*/ 	.string	"ptxas"
        /*0030*/ 	.string	"Cuda compilation tools, release 13.0, V13.0.88"
        /*0030*/ 	.string	"Build cuda_13.0.r13.0/compiler.36424714_0"
        /*0030*/ 	.string	"-arch sm_100 -m 64 "



//--------------------- .note.nv.cuinfo           --------------------------
	.section	.note.nv.cuinfo,"",@"SHT_NOTE"
	.sectionflags	@"SHF_NOTE_NV_CUINFO"
        /*0018*/ 	.short	0x0002
        /*001a*/ 	.short	0x0064
        /*001c*/ 	.short	0x0082
	.zero		2


//--------------------- .nv.info                  --------------------------
	.section	.nv.info,"",@"SHT_CUDA_INFO"
	.align	4


	//----- nvinfo : EIATTR_REGCOUNT
	.align		4
        /*0000*/ 	.byte	0x04, 0x2f
        /*0002*/ 	.short	(.L_1 - .L_0)
	.align		4
.L_0:
        /*0004*/ 	.word	index@(_Z24embedding_forward_kernelPKfPKiPfii)
        /*0008*/ 	.word	0x0000000c


	//----- nvinfo : EIATTR_FRAME_SIZE
	.align		4
.L_1:
        /*000c*/ 	.byte	0x04, 0x11
        /*000e*/ 	.short	(.L_3 - .L_2)
	.align		4
.L_2:
        /*0010*/ 	.word	index@(_Z24embedding_forward_kernelPKfPKiPfii)
        /*0014*/ 	.word	0x00000000


	//----- nvinfo : EIATTR_MIN_STACK_SIZE
	.align		4
.L_3:
        /*0018*/ 	.byte	0x04, 0x12
        /*001a*/ 	.short	(.L_5 - .L_4)
	.align		4
.L_4:
        /*001c*/ 	.word	index@(_Z24embedding_forward_kernelPKfPKiPfii)
        /*0020*/ 	.word	0x00000000
.L_5:


//--------------------- .nv.compat                --------------------------
	.section	.nv.compat,"",@"SHT_CUDA_COMPAT_INFO"
	.align	4
        /*0000*/ 	.byte	0x02, 0x09, 0x00, 0x00, 0x02, 0x02, 0x01, 0x00, 0x02, 0x05, 0x05, 0x00, 0x03, 0x07, 0x01, 0x01
        /*0010*/ 	.byte	0x02, 0x03, 0x00, 0x00, 0x02, 0x06, 0x01, 0x00, 0x04, 0x0b, 0x08, 0x00, 0x09, 0x00, 0x00, 0x00
        /*0020*/ 	.byte	0x00, 0x00, 0x00, 0x00


//--------------------- .nv.info._Z24embedding_forward_kernelPKfPKiPfii --------------------------
	.section	.nv.info._Z24embedding_forward_kernelPKfPKiPfii,"",@"SHT_CUDA_INFO"
	.sectionflags	@""
	.align	4


	//----- nvinfo : EIATTR_CUDA_API_VERSION
	.align		4
        /*0000*/ 	.byte	0x04, 0x37
        /*0002*/ 	.short	(.L_7 - .L_6)
.L_6:
        /*0004*/ 	.word	0x00000082


	//----- nvinfo : EIATTR_KPARAM_INFO
	.align		4
.L_7:
        /*0008*/ 	.byte	0x04, 0x17
        /*000a*/ 	.short	(.L_9 - .L_8)
.L_8:
        /*000c*/ 	.word	0x00000000
        /*0010*/ 	.short	0x0004
        /*0012*/ 	.short	0x001c
        /*0014*/ 	.byte	0x00, 0xf0, 0x11, 0x00


	//----- nvinfo : EIATTR_KPARAM_INFO
	.align		4
.L_9:
        /*0018*/ 	.byte	0x04, 0x17
        /*001a*/ 	.short	(.L_11 - .L_10)
.L_10:
        /*001c*/ 	.word	0x00000000
        /*0020*/ 	.short	0x0003
        /*0022*/ 	.short	0x0018
        /*0024*/ 	.byte	0x00, 0xf0, 0x11, 0x00


	//----- nvinfo : EIATTR_KPARAM_INFO
	.align		4
.L_11:
        /*0028*/ 	.byte	0x04, 0x17
        /*002a*/ 	.short	(.L_13 - .L_12)
.L_12:
        /*002c*/ 	.word	0x00000000
        /*0030*/ 	.short	0x0002
        /*0032*/ 	.short	0x0010
        /*0034*/ 	.byte	0x00, 0xf5, 0x21, 0x00


	//----- nvinfo : EIATTR_KPARAM_INFO
	.align		4
.L_13:
        /*0038*/ 	.byte	0x04, 0x17
        /*003a*/ 	.short	(.L_15 - .L_14)
.L_14:
        /*003c*/ 	.word	0x00000000
        /*0040*/ 	.short	0x0001
        /*0042*/ 	.short	0x0008
        /*0044*/ 	.byte	0x00, 0xf5, 0x21, 0x00


	//----- nvinfo : EIATTR_KPARAM_INFO
	.align		4
.L_15:
        /*0048*/ 	.byte	0x04, 0x17
        /*004a*/ 	.short	(.L_17 - .L_16)
.L_16:
        /*004c*/ 	.word	0x00000000
        /*0050*/ 	.short	0x0000
        /*0052*/ 	.short	0x0000
        /*0054*/ 	.byte	0x00, 0xf5, 0x21, 0x00


	//----- nvinfo : EIATTR_SPARSE_MMA_MASK
	.align		4
.L_17:
        /*0058*/ 	.byte	0x03, 0x50
        /*005a*/ 	.short	0x0000


	//----- nvinfo : EIATTR_MAXREG_COUNT
	.align		4
        /*005c*/ 	.byte	0x03, 0x1b
        /*005e*/ 	.short	0x00ff


	//----- nvinfo : EIATTR_MERCURY_ISA_VERSION
	.align		4
        /*0060*/ 	.byte	0x03, 0x5f
        /*0062*/ 	.short	0x0101


	//----- nvinfo : EIATTR_VRC_CTA_INIT_COUNT
	.align		4
        /*0064*/ 	.byte	0x02, 0x4a
	.zero		1
	.zero		1


	//----- nvinfo : EIATTR_EXIT_INSTR_OFFSETS
	.align		4
        /*0068*/ 	.byte	0x04, 0x1c
        /*006a*/ 	.short	(.L_19 - .L_18)


	//   ....[0]....
.L_18:
        /*006c*/ 	.word	0x000000c0


	//   ....[1]....
        /*0070*/ 	.word	0x00000190


	//----- nvinfo : EIATTR_CBANK_PARAM_SIZE
	.align		4
.L_19:
        /*0074*/ 	.byte	0x03, 0x19
        /*0076*/ 	.short	0x0020


	//----- nvinfo : EIATTR_PARAM_CBANK
	.align		4
        /*0078*/ 	.byte	0x04, 0x0a
        /*007a*/ 	.short	(.L_21 - .L_20)
	.align		4
.L_20:
        /*007c*/ 	.word	index@(.nv.constant0._Z24embedding_forward_kernelPKfPKiPfii)
        /*0080*/ 	.short	0x0380
        /*0082*/ 	.short	0x0020


	//----- nvinfo : EIATTR_SW_WAR
	.align		4
.L_21:
        /*0084*/ 	.byte	0x04, 0x36
        /*0086*/ 	.short	(.L_23 - .L_22)
.L_22:
        /*0088*/ 	.word	0x00000008
.L_23:


//--------------------- .nv.callgraph             --------------------------
	.section	.nv.callgraph,"",@"SHT_CUDA_CALLGRAPH"
	.align	4
	.sectionentsize	8
	.align		4
        /*0000*/ 	.word	0x00000000
	.align		4
        /*0004*/ 	.word	0xffffffff
	.align		4
        /*0008*/ 	.word	0x00000000
	.align		4
        /*000c*/ 	.word	0xfffffffe
	.align		4
        /*0010*/ 	.word	0x00000000
	.align		4
        /*0014*/ 	.word	0xfffffffd
	.align		4
        /*0018*/ 	.word	0x00000000
	.align		4
        /*001c*/ 	.word	0xfffffffc


//--------------------- .text._Z24embedding_forward_kernelPKfPKiPfii --------------------------
	.section	.text._Z24embedding_forward_kernelPKfPKiPfii,"ax",@progbits
	.align	128
        .global         _Z24embedding_forward_kernelPKfPKiPfii
        .type           _Z24embedding_forward_kernelPKfPKiPfii,@function
        .size           _Z24embedding_forward_kernelPKfPKiPfii,(.L_x_1 - _Z24embedding_forward_kernelPKfPKiPfii)
        .other          _Z24embedding_forward_kernelPKfPKiPfii,@"STO_CUDA_ENTRY STV_DEFAULT"
_Z24embedding_forward_kernelPKfPKiPfii:
.text._Z24embedding_forward_kernelPKfPKiPfii:
[----:B------:R-:W-:Y:S01]  /*0000*/  LDC R1, c[0x0][0x37c] ;  /* 0x0000df00ff017b82 */ /* 0x000fe20000000800 */
[----:B------:R-:W0:Y:S07]  /*0010*/  S2R R3, SR_TID.Y ;  /* 0x0000000000037919 */ /* 0x000e2e0000002200 */
[----:B------:R-:W1:Y:S01]  /*0020*/  LDC R9, c[0x0][0x360] ;  /* 0x0000d800ff097b82 */ /* 0x000e620000000800 */
[----:B------:R-:W2:Y:S01]  /*0030*/  LDCU.64 UR6, c[0x0][0x398] ;  /* 0x00007300ff0677ac */ /* 0x000ea20008000a00 */
[----:B------:R-:W1:Y:S06]  /*0040*/  S2R R2, SR_TID.X ;  /* 0x0000000000027919 */ /* 0x000e6c0000002100 */
[----:B------:R-:W0:Y:S08]  /*0050*/  S2UR UR5, SR_CTAID.Y ;  /* 0x00000000000579c3 */ /* 0x000e300000002600 */
[----:B------:R-:W0:Y:S08]  /*0060*/  LDC R0, c[0x0][0x364] ;  /* 0x0000d900ff007b82 */ /* 0x000e300000000800 */
[----:B------:R-:W1:Y:S01]  /*0070*/  S2UR UR4, SR_CTAID.X ;  /* 0x00000000000479c3 */ /* 0x000e620000002500 */
[----:B0-----:R-:W-:-:S05]  /*0080*/  IMAD R0, R0, UR5, R3 ;  /* 0x0000000500007c24 */ /* 0x001fca000f8e0203 */
[----:B--2---:R-:W-:Y:S01]  /*0090*/  ISETP.GE.AND P0, PT, R0, UR7, PT ;  /* 0x0000000700007c0c */ /* 0x004fe2000bf06270 */
[----:B-1----:R-:W-:-:S05]  /*00a0*/  IMAD R9, R9, UR4, R2 ;  /* 0x0000000409097c24 */ /* 0x002fca000f8e0202 */
[----:B------:R-:W-:-:S13]  /*00b0*/  ISETP.GE.OR P0, PT, R9, UR6, P0 ;  /* 0x0000000609007c0c */ /* 0x000fda0008706670 */
[----:B------:R-:W-:Y:S05]  /*00c0*/  @P0 EXIT ;  /* 0x000000000000094d */ /* 0x000fea0003800000 */
[----:B------:R-:W0:Y:S01]  /*00d0*/  LDC.64 R2, c[0x0][0x388] ;  /* 0x0000e200ff027b82 */ /* 0x000e220000000a00 */
[----:B------:R-:W1:Y:S07]  /*00e0*/  LDCU.64 UR4, c[0x0][0x358] ;  /* 0x00006b00ff0477ac */ /* 0x000e6e0008000a00 */
[----:B------:R-:W2:Y:S01]  /*00f0*/  LDC.64 R4, c[0x0][0x380] ;  /* 0x0000e000ff047b82 */ /* 0x000ea20000000a00 */
[----:B0-----:R-:W-:-:S06]  /*0100*/  IMAD.WIDE R2, R9, 0x4, R2 ;  /* 0x0000000409027825 */ /* 0x001fcc00078e0202 */
[----:B-1----:R-:W3:Y:S02]  /*0110*/  LDG.E.CONSTANT R3, desc[UR4][R2.64] ;  /* 0x0000000402037981 */ /* 0x002ee4000c1e9900 */
[----:B---3--:R-:W-:-:S04]  /*0120*/  IMAD R7, R3, UR7, R0 ;  /* 0x0000000703077c24 */ /* 0x008fc8000f8e0200 */
[----:B--2---:R-:W-:Y:S02]  /*0130*/  IMAD.WIDE R4, R7, 0x4, R4 ;  /* 0x0000000407047825 */ /* 0x004fe400078e0204 */
[----:B------:R-:W0:Y:S04]  /*0140*/  LDC.64 R6, c[0x0][0x390] ;  /* 0x0000e400ff067b82 */ /* 0x000e280000000a00 */
[----:B------:R-:W2:Y:S01]  /*0150*/  LDG.E.CONSTANT R5, desc[UR4][R4.64] ;  /* 0x0000000404057981 */ /* 0x000ea2000c1e9900 */
[----:B------:R-:W-:-:S04]  /*0160*/  IMAD R9, R9, UR7, R0 ;  /* 0x0000000709097c24 */ /* 0x000fc8000f8e0200 */
[----:B0-----:R-:W-:-:S05]  /*0170*/  IMAD.WIDE R6, R9, 0x4, R6 ;  /* 0x0000000409067825 */ /* 0x001fca00078e0206 */
[----:B--2---:R-:W-:Y:S01]  /*0180*/  STG.E desc[UR4][R6.64], R5 ;  /* 0x0000000506007986 */ /* 0x004fe2000c101904 */
[----:B------:R-:W-:Y:S05]  /*0190*/  EXIT ;  /* 0x000000000000794d */ /* 0x000fea0003800000 */
.L_x_0:
[----:B------:R-:W-:-:S00]  /*01a0*/  BRA `(.L_x_0) ;  /* 0xfffffffc00fc7947 */ /* 0x000fc0000383ffff */
[----:B------:R-:W-:-:S00]  /*01b0*/  NOP ;  /* 0x0000000000007918 */ /* 0x000fc00000000000 */
        /* <DEDUP_REMOVED lines=12> */
.L_x_1:


//--------------------- .nv.shared.reserved.0     --------------------------
	.section	.nv.shared.reserved.0,"aw",@nobits
	.weak		__nv_reservedSMEM_offset_0_alias
	.size		__nv_reservedSMEM_offset_0_alias, 0, 64
	.other		__nv_reservedSMEM_offset_0_alias,@"STO_CUDA_RESERVED_SHARED STV_DEFAULT"
__nv_reservedSMEM_offset_0_alias:
	.zero		0
	.zero		64


//--------------------- .nv.constant0._Z24embedding_forward_kernelPKfPKiPfii --------------------------
	.section	.nv.constant0._Z24embedding_forward_kernelPKfPKiPfii,"a",@progbits
	.sectionflags	@""
	.align	4
.nv.constant0._Z24embedding_forward_kernelPKfPKiPfii:
	.zero		928


//--------------------- SYMBOLS --------------------------

	.type		.nv.reservedSmem.offset0,@object
	.size		.nv.reservedSmem.offset0,0x4
